	.headerflags	@"EF_CUDA_TEXMODE_UNIFIED EF_CUDA_64BIT_ADDRESS EF_CUDA_ACCELERATORS EF_CUDA_SM90 EF_CUDA_VIRTUAL_SM(EF_CUDA_SM90)"
	.elftype	@"ET_EXEC"


//--------------------- .nv.info                  --------------------------
	.section	.nv.info,"",@"SHT_CUDA_INFO"
	.align	4


	//----- nvinfo : EIATTR_REGCOUNT
	.align		4
        /*0000*/ 	.byte	0x04, 0x2f
        /*0002*/ 	.short	(.L_1 - .L_0)
	.align		4
.L_0:
        /*0004*/ 	.word	index@(triton_poi_fused_cat_13)
        /*0008*/ 	.word	0x00000020


	//----- nvinfo : EIATTR_MIN_STACK_SIZE
	.align		4
.L_1:
        /*000c*/ 	.byte	0x04, 0x12
        /*000e*/ 	.short	(.L_3 - .L_2)
	.align		4
.L_2:
        /*0010*/ 	.word	index@(triton_poi_fused_cat_13)
        /*0014*/ 	.word	0x00000000


	//----- nvinfo : EIATTR_FRAME_SIZE
	.align		4
.L_3:
        /*0018*/ 	.byte	0x04, 0x11
        /*001a*/ 	.short	(.L_5 - .L_4)
	.align		4
.L_4:
        /*001c*/ 	.word	index@(triton_poi_fused_cat_13)
        /*0020*/ 	.word	0x00000000


	//----- nvinfo : EIATTR_MIN_STACK_SIZE
	.align		4
.L_5:
        /*0024*/ 	.byte	0x04, 0x12
        /*0026*/ 	.short	(.L_7 - .L_6)
	.align		4
.L_6:
        /*0028*/ 	.word	index@(triton_poi_fused_cat_13)
        /*002c*/ 	.word	0x00000000
.L_7:


//--------------------- .nv.info.triton_poi_fused_cat_13 --------------------------
	.section	.nv.info.triton_poi_fused_cat_13,"",@"SHT_CUDA_INFO"
	.sectionflags	@""
	.align	4


	//----- nvinfo : EIATTR_CUDA_API_VERSION
	.align		4
        /*0000*/ 	.byte	0x04, 0x37
        /*0002*/ 	.short	(.L_9 - .L_8)
.L_8:
        /*0004*/ 	.word	0x0000007c


	//----- nvinfo : EIATTR_KPARAM_INFO
	.align		4
.L_9:
        /*0008*/ 	.byte	0x04, 0x17
        /*000a*/ 	.short	(.L_11 - .L_10)
.L_10:
        /*000c*/ 	.word	0x00000000
        /*0010*/ 	.short	0x0009
        /*0012*/ 	.short	0x0048
        /*0014*/ 	.byte	0x00, 0xf0, 0x11, 0x00


	//----- nvinfo : EIATTR_KPARAM_INFO
	.align		4
.L_11:
        /*0018*/ 	.byte	0x04, 0x17
        /*001a*/ 	.short	(.L_13 - .L_12)
.L_12:
        /*001c*/ 	.word	0x00000000
        /*0020*/ 	.short	0x0008
        /*0022*/ 	.short	0x0040
        /*0024*/ 	.byte	0x00, 0xf4, 0x21, 0x00


	//----- nvinfo : EIATTR_KPARAM_INFO
	.align		4
.L_13:
        /*0028*/ 	.byte	0x04, 0x17
        /*002a*/ 	.short	(.L_15 - .L_14)
.L_14:
        /*002c*/ 	.word	0x00000000
        /*0030*/ 	.short	0x0007
        /*0032*/ 	.short	0x0038
        /*0034*/ 	.byte	0x00, 0xf4, 0x21, 0x00


	//----- nvinfo : EIATTR_KPARAM_INFO
	.align		4
.L_15:
        /*0038*/ 	.byte	0x04, 0x17
        /*003a*/ 	.short	(.L_17 - .L_16)
.L_16:
        /*003c*/ 	.word	0x00000000
        /*0040*/ 	.short	0x0006
        /*0042*/ 	.short	0x0030
        /*0044*/ 	.byte	0x00, 0xf4, 0x21, 0x00


	//----- nvinfo : EIATTR_KPARAM_INFO
	.align		4
.L_17:
        /*0048*/ 	.byte	0x04, 0x17
        /*004a*/ 	.short	(.L_19 - .L_18)
.L_18:
        /*004c*/ 	.word	0x00000000
        /*0050*/ 	.short	0x0005
        /*0052*/ 	.short	0x0028
        /*0054*/ 	.byte	0x00, 0xf4, 0x21, 0x00


	//----- nvinfo : EIATTR_KPARAM_INFO
	.align		4
.L_19:
        /*0058*/ 	.byte	0x04, 0x17
        /*005a*/ 	.short	(.L_21 - .L_20)
.L_20:
        /*005c*/ 	.word	0x00000000
        /*0060*/ 	.short	0x0004
        /*0062*/ 	.short	0x0020
        /*0064*/ 	.byte	0x00, 0xf4, 0x21, 0x00


	//----- nvinfo : EIATTR_KPARAM_INFO
	.align		4
.L_21:
        /*0068*/ 	.byte	0x04, 0x17
        /*006a*/ 	.short	(.L_23 - .L_22)
.L_22:
        /*006c*/ 	.word	0x00000000
        /*0070*/ 	.short	0x0003
        /*0072*/ 	.short	0x0018
        /*0074*/ 	.byte	0x00, 0xf4, 0x21, 0x00


	//----- nvinfo : EIATTR_KPARAM_INFO
	.align		4
.L_23:
        /*0078*/ 	.byte	0x04, 0x17
        /*007a*/ 	.short	(.L_25 - .L_24)
.L_24:
        /*007c*/ 	.word	0x00000000
        /*0080*/ 	.short	0x0002
        /*0082*/ 	.short	0x0010
        /*0084*/ 	.byte	0x00, 0xf4, 0x21, 0x00


	//----- nvinfo : EIATTR_KPARAM_INFO
	.align		4
.L_25:
        /*0088*/ 	.byte	0x04, 0x17
        /*008a*/ 	.short	(.L_27 - .L_26)
.L_26:
        /*008c*/ 	.word	0x00000000
        /*0090*/ 	.short	0x0001
        /*0092*/ 	.short	0x0008
        /*0094*/ 	.byte	0x00, 0xf4, 0x21, 0x00


	//----- nvinfo : EIATTR_KPARAM_INFO
	.align		4
.L_27:
        /*0098*/ 	.byte	0x04, 0x17
        /*009a*/ 	.short	(.L_29 - .L_28)
.L_28:
        /*009c*/ 	.word	0x00000000
        /*00a0*/ 	.short	0x0000
        /*00a2*/ 	.short	0x0000
        /*00a4*/ 	.byte	0x00, 0xf4, 0x21, 0x00


	//----- nvinfo : EIATTR_SPARSE_MMA_MASK
	.align		4
.L_29:
        /*00a8*/ 	.byte	0x03, 0x50
        /*00aa*/ 	.short	0x0000


	//----- nvinfo : EIATTR_MAXREG_COUNT
	.align		4
        /*00ac*/ 	.byte	0x03, 0x1b
        /*00ae*/ 	.short	0x00ff


	//----- nvinfo : EIATTR_EXIT_INSTR_OFFSETS
	.align		4
        /*00b0*/ 	.byte	0x04, 0x1c
        /*00b2*/ 	.short	(.L_31 - .L_30)


	//   ....[0]....
.L_30:
        /*00b4*/ 	.word	0x00000940


	//----- nvinfo : EIATTR_REQNTID
	.align		4
.L_31:
        /*00b8*/ 	.byte	0x04, 0x10
        /*00ba*/ 	.short	(.L_33 - .L_32)
.L_32:
        /*00bc*/ 	.word	0x00000100
        /*00c0*/ 	.word	0x00000001
        /*00c4*/ 	.word	0x00000001


	//----- nvinfo : EIATTR_CBANK_PARAM_SIZE
	.align		4
.L_33:
        /*00c8*/ 	.byte	0x03, 0x19
        /*00ca*/ 	.short	0x004c


	//----- nvinfo : EIATTR_PARAM_CBANK
	.align		4
        /*00cc*/ 	.byte	0x04, 0x0a
        /*00ce*/ 	.short	(.L_35 - .L_34)
	.align		4
.L_34:
        /*00d0*/ 	.word	index@(.nv.constant0.triton_poi_fused_cat_13)
        /*00d4*/ 	.short	0x0210
        /*00d6*/ 	.short	0x004c


	//----- nvinfo : EIATTR_SW_WAR
	.align		4
.L_35:
        /*00d8*/ 	.byte	0x04, 0x36
        /*00da*/ 	.short	(.L_37 - .L_36)
.L_36:
        /*00dc*/ 	.word	0x00000008
.L_37:


//--------------------- .nv.callgraph             --------------------------
	.section	.nv.callgraph,"",@"SHT_CUDA_CALLGRAPH"
	.align	4
	.sectionentsize	8
	.align		4
        /*0000*/ 	.word	0x00000000
	.align		4
        /*0004*/ 	.word	0xffffffff
	.align		4
        /*0008*/ 	.word	0x00000000
	.align		4
        /*000c*/ 	.word	0xfffffffe
	.align		4
        /*0010*/ 	.word	0x00000000
	.align		4
        /*0014*/ 	.word	0xfffffffd
	.align		4
        /*0018*/ 	.word	0x00000000
	.align		4
        /*001c*/ 	.word	0xfffffffc


//--------------------- .text.triton_poi_fused_cat_13 --------------------------
	.section	.text.triton_poi_fused_cat_13,"ax",@progbits
	.align	128
        .global         triton_poi_fused_cat_13
        .type           triton_poi_fused_cat_13,@function
        .size           triton_poi_fused_cat_13,(.L_x_1 - triton_poi_fused_cat_13)
        .other          triton_poi_fused_cat_13,@"STO_CUDA_ENTRY STV_DEFAULT"
triton_poi_fused_cat_13:
.text.triton_poi_fused_cat_13:
[----:B------:R-:W-:Y:S01]  /*0000*/  LDC R1, c[0x0][0x28] ;  /* 0x00000a00ff017b82 */ /* 0x000fe20000000800 */
[----:B------:R-:W1:Y:S01]  /*0010*/  S2R R0, SR_TID.X ;  /* 0x0000000000007919 */ /* 0x000e620000002100 */
[----:B------:R-:W-:-:S06]  /*0020*/  CS2R R12, SRZ ;  /* 0x00000000000c7805 */ /* 0x000fcc000001ff00 */
[----:B------:R-:W2:Y:S01]  /*0030*/  LDC.64 R14, c[0x0][0x238] ;  /* 0x00008e00ff0e7b82 */ /* 0x000ea20000000a00 */
[----:B------:R-:W-:Y:S01]  /*0040*/  ULDC.64 UR4, c[0x0][0x208] ;  /* 0x0000820000047ab9 */ /* 0x000fe20000000a00 */
[----:B------:R-:W3:Y:S01]  /*0050*/  S2R R5, SR_CTAID.X ;  /* 0x0000000000057919 */ /* 0x000ee20000002500 */
[----:B------:R-:W-:Y:S01]  /*0060*/  ULDC.64 UR6, c[0x0][0x230] ;  /* 0x00008c0000067ab9 */ /* 0x000fe20000000a00 */
[----:B-1----:R-:W-:Y:S01]  /*0070*/  IMAD.SHL.U32 R0, R0, 0x2, RZ ;  /* 0x0000000200007824 */ /* 0x002fe200078e00ff */
[----:B---3--:R-:W-:-:S04]  /*0080*/  SHF.R.S32.HI R3, RZ, 0x16, R5 ;  /* 0x00000016ff037819 */ /* 0x008fc80000011405 */
[----:B------:R-:W-:Y:S02]  /*0090*/  LOP3.LUT R0, R0, 0x1fe, RZ, 0xc0, !PT ;  /* 0x000001fe00007812 */ /* 0x000fe400078ec0ff */
[----:B------:R-:W-:-:S03]  /*00a0*/  SGXT R3, R3, 0x1 ;  /* 0x000000010303781a */ /* 0x000fc60000000200 */
[----:B------:R-:W-:Y:S02]  /*00b0*/  IMAD R18, R5, 0x200, R0 ;  /* 0x0000020005127824 */ /* 0x000fe400078e0200 */
[----:B------:R-:W1:Y:S03]  /*00c0*/  LDC.64 R4, c[0x0][0x220] ;  /* 0x00008800ff047b82 */ /* 0x000e660000000a00 */
[----:B------:R-:W-:Y:S02]  /*00d0*/  LEA.HI R2, R3, R18, RZ, 0x6 ;  /* 0x0000001203027211 */ /* 0x000fe400078f30ff */
[----:B------:R-:W-:Y:S02]  /*00e0*/  SHF.R.S32.HI R3, RZ, 0x1f, R18 ;  /* 0x0000001fff037819 */ /* 0x000fe40000011412 */
[--C-:B------:R-:W-:Y:S02]  /*00f0*/  SHF.R.S32.HI R0, RZ, 0x6, R2.reuse ;  /* 0x00000006ff007819 */ /* 0x100fe40000011402 */
[----:B------:R-:W-:-:S02]  /*0100*/  SHF.R.S32.HI R7, RZ, 0x1f, R2 ;  /* 0x0000001fff077819 */ /* 0x000fc40000011402 */
[----:B------:R-:W-:Y:S02]  /*0110*/  LEA.HI R6, R3, R18, RZ, 0x3 ;  /* 0x0000001203067211 */ /* 0x000fe400078f18ff */
[----:B------:R-:W-:Y:S02]  /*0120*/  LEA.HI R7, R7, R0, RZ, 0xa ;  /* 0x0000000007077211 */ /* 0x000fe400078f50ff */
[----:B------:R-:W-:Y:S02]  /*0130*/  SHF.R.S32.HI R19, RZ, 0x3, R6 ;  /* 0x00000003ff137819 */ /* 0x000fe40000011406 */
[----:B------:R-:W-:Y:S02]  /*0140*/  LOP3.LUT R9, R7, 0xfffffc00, RZ, 0xc0, !PT ;  /* 0xfffffc0007097812 */ /* 0x000fe400078ec0ff */
[----:B------:R-:W-:Y:S02]  /*0150*/  LEA.HI R7, R19, R19, RZ, 0x3 ;  /* 0x0000001313077211 */ /* 0x000fe400078f18ff */
[----:B------:R-:W-:Y:S01]  /*0160*/  LOP3.LUT R21, R6, 0xfffffff8, RZ, 0xc0, !PT ;  /* 0xfffffff806157812 */ /* 0x000fe200078ec0ff */
[----:B------:R-:W-:Y:S01]  /*0170*/  IMAD.IADD R0, R0, 0x1, -R9 ;  /* 0x0000000100007824 */ /* 0x000fe200078e0a09 */
[----:B------:R-:W-:Y:S01]  /*0180*/  LOP3.LUT R10, R7, 0xfffffff8, RZ, 0xc0, !PT ;  /* 0xfffffff8070a7812 */ /* 0x000fe200078ec0ff */
[----:B------:R-:W3:Y:S03]  /*0190*/  LDC.64 R8, c[0x0][0x228] ;  /* 0x00008a00ff087b82 */ /* 0x000ee60000000a00 */
[----:B------:R-:W-:Y:S01]  /*01a0*/  ISETP.GT.AND P0, PT, R0, 0x1ff, PT ;  /* 0x000001ff0000780c */ /* 0x000fe20003f04270 */
[----:B------:R-:W-:-:S04]  /*01b0*/  IMAD.IADD R19, R19, 0x1, -R10 ;  /* 0x0000000113137824 */ /* 0x000fc800078e0a0a */
[----:B-1----:R-:W-:-:S08]  /*01c0*/  IMAD.WIDE R16, R19, 0x8, R4 ;  /* 0x0000000813107825 */ /* 0x002fd000078e0204 */
[----:B------:R-:W4:Y:S01]  /*01d0*/  @P0 LDG.E.EL.64 R12, desc[UR4][R16.64] ;  /* 0x00000004100c0981 */ /* 0x000f22000c2e1b00 */
[----:B------:R-:W-:Y:S01]  /*01e0*/  IMAD.IADD R21, R18, 0x1, -R21 ;  /* 0x0000000112157824 */ /* 0x000fe200078e0a15 */
[----:B------:R-:W-:Y:S02]  /*01f0*/  CS2R R4, SRZ ;  /* 0x0000000000047805 */ /* 0x000fe4000001ff00 */
[----:B------:R-:W-:Y:S01]  /*0200*/  CS2R R6, SRZ ;  /* 0x0000000000067805 */ /* 0x000fe2000001ff00 */
[C---:B---3--:R-:W-:Y:S01]  /*0210*/  IMAD.WIDE R22, R21.reuse, 0x8, R8 ;  /* 0x0000000815167825 */ /* 0x048fe200078e0208 */
[----:B------:R-:W-:Y:S02]  /*0220*/  CS2R R8, SRZ ;  /* 0x0000000000087805 */ /* 0x000fe4000001ff00 */
[----:B------:R-:W-:Y:S02]  /*0230*/  CS2R R10, SRZ ;  /* 0x00000000000a7805 */ /* 0x000fe4000001ff00 */
[----:B------:R1:W3:Y:S01]  /*0240*/  @P0 LDG.E.EL.128 R4, desc[UR4][R22.64] ;  /* 0x0000000416040981 */ /* 0x0002e2000c2e1d00 */
[----:B--2---:R-:W-:-:S05]  /*0250*/  IMAD.WIDE R14, R21, 0x8, R14 ;  /* 0x00000008150e7825 */ /* 0x004fca00078e020e */
[----:B------:R2:W5:Y:S01]  /*0260*/  @P0 LDG.E.EL.128 R8, desc[UR4][R14.64] ;  /* 0x000000040e080981 */ /* 0x000562000c2e1d00 */
[----:B------:R-:W-:Y:S01]  /*0270*/  LEA.HI R3, R3, R18, RZ, 0x10 ;  /* 0x0000001203037211 */ /* 0x000fe200078f80ff */
[----:B------:R-:W-:Y:S02]  /*0280*/  IMAD.MOV.U32 R26, RZ, RZ, RZ ;  /* 0x000000ffff1a7224 */ /* 0x000fe400078e00ff */
[----:B-1----:R-:W-:Y:S01]  /*0290*/  IMAD.MOV.U32 R22, RZ, RZ, RZ ;  /* 0x000000ffff167224 */ /* 0x002fe200078e00ff */
[----:B------:R-:W-:Y:S02]  /*02a0*/  SHF.R.S32.HI R27, RZ, 0x10, R3 ;  /* 0x00000010ff1b7819 */ /* 0x000fe40000011403 */
[----:B----4-:R-:W-:Y:S02]  /*02b0*/  SEL R24, R13, RZ, P0 ;  /* 0x000000ff0d187207 */ /* 0x010fe40000000000 */
[----:B------:R-:W-:Y:S02]  /*02c0*/  SEL R17, R12, RZ, P0 ;  /* 0x000000ff0c117207 */ /* 0x000fe40000000000 */
[----:B------:R-:W-:-:S04]  /*02d0*/  SHF.R.U32.HI R13, RZ, 0x1d, R24 ;  /* 0x0000001dff0d7819 */ /* 0x000fc80000011618 */
[----:B------:R-:W-:-:S04]  /*02e0*/  LOP3.LUT R12, R13, 0x4, RZ, 0xc0, !PT ;  /* 0x000000040d0c7812 */ /* 0x000fc800078ec0ff */
[----:B------:R-:W-:Y:S02]  /*02f0*/  IADD3 R12, P1, R12, R17, RZ ;  /* 0x000000110c0c7210 */ /* 0x000fe40007f3e0ff */
[----:B---3--:R-:W-:Y:S02]  /*0300*/  SEL R13, R4, RZ, P0 ;  /* 0x000000ff040d7207 */ /* 0x008fe40000000000 */
[----:B------:R-:W-:Y:S01]  /*0310*/  SEL R16, R7, RZ, P0 ;  /* 0x000000ff07107207 */ /* 0x000fe20000000000 */
[----:B------:R-:W-:Y:S01]  /*0320*/  IMAD.X R7, RZ, RZ, R24, P1 ;  /* 0x000000ffff077224 */ /* 0x000fe200008e0618 */
[----:B------:R-:W-:Y:S02]  /*0330*/  SEL R20, R5, RZ, P0 ;  /* 0x000000ff05147207 */ /* 0x000fe40000000000 */
[----:B------:R-:W-:Y:S02]  /*0340*/  SEL R5, R6, RZ, P0 ;  /* 0x000000ff06057207 */ /* 0x000fe40000000000 */
[----:B--2---:R-:W-:-:S02]  /*0350*/  LEA R14, P2, R13, UR6, 0x2 ;  /* 0x000000060d0e7c11 */ /* 0x004fc4000f8410ff */
[----:B------:R-:W-:Y:S02]  /*0360*/  SHF.R.U32.HI R15, RZ, 0x1b, R16 ;  /* 0x0000001bff0f7819 */ /* 0x000fe40000011610 */
[----:B------:R-:W-:Y:S02]  /*0370*/  LEA R6, P1, R5, UR6, 0x2 ;  /* 0x0000000605067c11 */ /* 0x000fe4000f8210ff */
[C---:B------:R-:W-:Y:S01]  /*0380*/  SHF.L.U64.HI R4, R12.reuse, 0x4, R7 ;  /* 0x000000040c047819 */ /* 0x040fe20000010207 */
[----:B------:R-:W-:Y:S01]  /*0390*/  IMAD.SHL.U32 R12, R12, 0x10, RZ ;  /* 0x000000100c0c7824 */ /* 0x000fe200078e00ff */
[--C-:B------:R-:W-:Y:S02]  /*03a0*/  SHF.R.U32.HI R17, RZ, 0x1b, R20.reuse ;  /* 0x0000001bff117819 */ /* 0x100fe40000011614 */
[----:B------:R-:W-:Y:S02]  /*03b0*/  LOP3.LUT R15, R15, 0x10, RZ, 0xc0, !PT ;  /* 0x000000100f0f7812 */ /* 0x000fe400078ec0ff */
[----:B------:R-:W-:-:S02]  /*03c0*/  LEA.HI.X R7, R13, UR7, R20, 0x2, P2 ;  /* 0x000000070d077c11 */ /* 0x000fc400090f1414 */
[----:B-----5:R-:W-:Y:S02]  /*03d0*/  SEL R20, R9, RZ, P0 ;  /* 0x000000ff09147207 */ /* 0x020fe40000000000 */
[----:B------:R-:W-:Y:S02]  /*03e0*/  LEA.HI.X R5, R5, UR7, R16, 0x2, P1 ;  /* 0x0000000705057c11 */ /* 0x000fe400088f1410 */
[----:B------:R-:W-:Y:S02]  /*03f0*/  SEL R16, R11, RZ, P0 ;  /* 0x000000ff0b107207 */ /* 0x000fe40000000000 */
[----:B------:R-:W-:Y:S02]  /*0400*/  IADD3 R6, P2, P1, R12, R6, R15 ;  /* 0x000000060c067210 */ /* 0x000fe4000795e00f */
[----:B------:R-:W-:Y:S02]  /*0410*/  SEL R23, R8, RZ, P0 ;  /* 0x000000ff08177207 */ /* 0x000fe40000000000 */
[----:B------:R-:W-:-:S02]  /*0420*/  SEL R11, R10, RZ, P0 ;  /* 0x000000ff0a0b7207 */ /* 0x000fc40000000000 */
[----:B------:R-:W-:Y:S02]  /*0430*/  SHF.R.U32.HI R15, RZ, 0x1b, R20 ;  /* 0x0000001bff0f7819 */ /* 0x000fe40000011614 */
[----:B------:R-:W-:Y:S02]  /*0440*/  LOP3.LUT R17, R17, 0x10, RZ, 0xc0, !PT ;  /* 0x0000001011117812 */ /* 0x000fe400078ec0ff */
[----:B------:R-:W-:Y:S02]  /*0450*/  SHF.R.U32.HI R13, RZ, 0x1b, R16 ;  /* 0x0000001bff0d7819 */ /* 0x000fe40000011610 */
[----:B------:R-:W-:Y:S02]  /*0460*/  LEA R8, P5, R23, UR6, 0x2 ;  /* 0x0000000617087c11 */ /* 0x000fe4000f8a10ff */
[----:B------:R-:W-:Y:S02]  /*0470*/  LEA R9, P6, R11, UR6, 0x2 ;  /* 0x000000060b097c11 */ /* 0x000fe4000f8c10ff */
[----:B------:R-:W-:-:S02]  /*0480*/  LOP3.LUT R15, R15, 0x10, RZ, 0xc0, !PT ;  /* 0x000000100f0f7812 */ /* 0x000fc400078ec0ff */
[----:B------:R-:W-:Y:S02]  /*0490*/  IADD3 R14, P4, P3, R12, R14, R17 ;  /* 0x0000000e0c0e7210 */ /* 0x000fe40007b9e011 */
[----:B------:R-:W-:Y:S02]  /*04a0*/  LOP3.LUT R13, R13, 0x10, RZ, 0xc0, !PT ;  /* 0x000000100d0d7812 */ /* 0x000fe400078ec0ff */
[----:B------:R-:W-:Y:S01]  /*04b0*/  LEA.HI.X R23, R23, UR7, R20, 0x2, P5 ;  /* 0x0000000717177c11 */ /* 0x000fe2000a8f1414 */
[----:B------:R-:W-:Y:S01]  /*04c0*/  VIADD R20, R0, 0xfffffe00 ;  /* 0xfffffe0000147836 */ /* 0x000fe20000000000 */
[----:B------:R-:W-:Y:S02]  /*04d0*/  LEA.HI.X R11, R11, UR7, R16, 0x2, P6 ;  /* 0x000000070b0b7c11 */ /* 0x000fe4000b0f1410 */
[----:B------:R-:W-:Y:S02]  /*04e0*/  IADD3 R8, P5, P6, R12, R8, R15 ;  /* 0x000000080c087210 */ /* 0x000fe40007ebe00f */
[----:B------:R-:W-:-:S02]  /*04f0*/  IADD3.X R15, R4, R7, RZ, P4, P3 ;  /* 0x00000007040f7210 */ /* 0x000fc400027e64ff */
[----:B------:R-:W-:Y:S02]  /*0500*/  IADD3 R12, P3, P4, R12, R9, R13 ;  /* 0x000000090c0c7210 */ /* 0x000fe40007c7e00d */
[C---:B------:R-:W-:Y:S02]  /*0510*/  IADD3.X R7, R4.reuse, R5, RZ, P2, P1 ;  /* 0x0000000504077210 */ /* 0x040fe400017e24ff */
[C---:B------:R-:W-:Y:S02]  /*0520*/  IADD3.X R9, R4.reuse, R23, RZ, P5, P6 ;  /* 0x0000001704097210 */ /* 0x040fe40002fec4ff */
[----:B------:R-:W-:Y:S02]  /*0530*/  IADD3.X R13, R4, R11, RZ, P3, P4 ;  /* 0x0000000b040d7210 */ /* 0x000fe40001fe84ff */
[----:B------:R-:W1:Y:S01]  /*0540*/  LDC.64 R4, c[0x0][0x240] ;  /* 0x00009000ff047b82 */ /* 0x000e620000000a00 */
[----:B------:R-:W-:Y:S02]  /*0550*/  LOP3.LUT R17, R2, 0xffffffc0, RZ, 0xc0, !PT ;  /* 0xffffffc002117812 */ /* 0x000fe400078ec0ff */
[----:B------:R-:W-:Y:S01]  /*0560*/  LOP3.LUT R11, R3, 0xffff0000, RZ, 0xc0, !PT ;  /* 0xffff0000030b7812 */ /* 0x000fe200078ec0ff */
[----:B------:R-:W-:Y:S01]  /*0570*/  IMAD.MOV.U32 R24, RZ, RZ, RZ ;  /* 0x000000ffff187224 */ /* 0x000fe200078e00ff */
[----:B------:R-:W-:Y:S01]  /*0580*/  ISETP.GE.AND P1, PT, R0, 0x200, PT ;  /* 0x000002000000780c */ /* 0x000fe20003f26270 */
[----:B------:R-:W-:-:S02]  /*0590*/  IMAD.IADD R16, R18, 0x1, -R17 ;  /* 0x0000000112107824 */ /* 0x000fc400078e0a11 */
[----:B------:R-:W-:Y:S01]  /*05a0*/  IMAD.IADD R10, R18, 0x1, -R11 ;  /* 0x00000001120a7824 */ /* 0x000fe200078e0a0b */
[----:B------:R-:W2:Y:S01]  /*05b0*/  LDC.64 R2, c[0x0][0x218] ;  /* 0x00008600ff027b82 */ /* 0x000ea20000000a00 */
[----:B------:R-:W-:Y:S02]  /*05c0*/  IMAD.SHL.U32 R17, R20, 0x10, RZ ;  /* 0x0000001014117824 */ /* 0x000fe400078e00ff */
[----:B------:R-:W-:Y:S02]  /*05d0*/  IMAD R25, R27, 0x8000, R10 ;  /* 0x000080001b197824 */ /* 0x000fe400078e020a */
[----:B------:R-:W-:-:S03]  /*05e0*/  IMAD.WIDE R10, R17, 0x4, R14 ;  /* 0x00000004110a7825 */ /* 0x000fc600078e020e */
[----:B------:R-:W3:Y:S01]  /*05f0*/  LDC.64 R14, c[0x0][0x248] ;  /* 0x00009200ff0e7b82 */ /* 0x000ee20000000a00 */
[----:B------:R-:W-:Y:S02]  /*0600*/  IMAD R23, R27, 0x8000, R16 ;  /* 0x000080001b177824 */ /* 0x000fe400078e0210 */
[----:B------:R-:W-:-:S04]  /*0610*/  IMAD.WIDE R6, R17, 0x4, R6 ;  /* 0x0000000411067825 */ /* 0x000fc800078e0206 */
[----:B------:R-:W-:-:S04]  /*0620*/  IMAD.WIDE R8, R17, 0x4, R8 ;  /* 0x0000000411087825 */ /* 0x000fc800078e0208 */
[----:B------:R-:W-:Y:S02]  /*0630*/  IMAD.WIDE R12, R17, 0x4, R12 ;  /* 0x00000004110c7825 */ /* 0x000fe400078e020c */
[----:B------:R-:W4:Y:S02]  /*0640*/  LDC.64 R16, c[0x0][0x210] ;  /* 0x00008400ff107b82 */ /* 0x000f240000000a00 */
[----:B------:R-:W-:Y:S02]  /*0650*/  IMAD.SHL.U32 R27, R27, 0x2000, RZ ;  /* 0x000020001b1b7824 */ /* 0x000fe400078e00ff */
[----:B------:R-:W-:Y:S02]  /*0660*/  IMAD.MOV.U32 R0, RZ, RZ, RZ ;  /* 0x000000ffff007224 */ /* 0x000fe400078e00ff */
[----:B------:R-:W-:-:S04]  /*0670*/  IMAD.WIDE R10, R27, 0x4, R10 ;  /* 0x000000041b0a7825 */ /* 0x000fc800078e020a */
[C---:B------:R-:W-:Y:S01]  /*0680*/  IMAD.WIDE R6, R27.reuse, 0x4, R6 ;  /* 0x000000041b067825 */ /* 0x040fe200078e0206 */
[----:B------:R5:W4:Y:S03]  /*0690*/  @P0 LDG.E.EL R22, desc[UR4][R10.64] ;  /* 0x000000040a160981 */ /* 0x000b26000c2e1900 */
[C---:B------:R-:W-:Y:S01]  /*06a0*/  IMAD.WIDE R8, R27.reuse, 0x4, R8 ;  /* 0x000000041b087825 */ /* 0x040fe200078e0208 */
[----:B------:R2:W4:Y:S03]  /*06b0*/  @P0 LDG.E.EL R24, desc[UR4][R6.64] ;  /* 0x0000000406180981 */ /* 0x000526000c2e1900 */
[----:B------:R-:W-:Y:S01]  /*06c0*/  IMAD.WIDE R12, R27, 0x4, R12 ;  /* 0x000000041b0c7825 */ /* 0x000fe200078e020c */
[----:B------:R-:W4:Y:S03]  /*06d0*/  @P0 LDG.E.EL R0, desc[UR4][R8.64] ;  /* 0x0000000408000981 */ /* 0x000f26000c2e1900 */
[----:B------:R-:W-:Y:S01]  /*06e0*/  IMAD R23, R20, 0x40, R23 ;  /* 0x0000004014177824 */ /* 0x000fe200078e0217 */
[----:B------:R-:W4:Y:S01]  /*06f0*/  @P0 LDG.E.EL R26, desc[UR4][R12.64] ;  /* 0x000000040c1a0981 */ /* 0x000f22000c2e1900 */
[----:B-1----:R-:W-:Y:S01]  /*0700*/  IMAD.WIDE R4, R21, 0x4, R4 ;  /* 0x0000000415047825 */ /* 0x002fe200078e0204 */
[----:B------:R-:W-:-:S02]  /*0710*/  CS2R R20, SRZ ;  /* 0x0000000000147805 */ /* 0x000fc4000001ff00 */
[----:B-----5:R-:W-:Y:S01]  /*0720*/  CS2R R10, SRZ ;  /* 0x00000000000a7805 */ /* 0x020fe2000001ff00 */
[----:B--2---:R-:W-:-:S03]  /*0730*/  IMAD.WIDE R2, R23, 0x4, R2 ;  /* 0x0000000417027825 */ /* 0x004fc600078e0202 */
[----:B------:R1:W2:Y:S01]  /*0740*/  @P0 LDG.E.EL.64 R20, desc[UR4][R4.64] ;  /* 0x0000000404140981 */ /* 0x0002a2000c2e1b00 */
[----:B0-----:R-:W-:Y:S01]  /*0750*/  CS2R R6, SRZ ;  /* 0x0000000000067805 */ /* 0x001fe2000001ff00 */
[----:B---3--:R-:W-:Y:S02]  /*0760*/  IMAD.WIDE R14, R19, 0x4, R14 ;  /* 0x00000004130e7825 */ /* 0x008fe400078e020e */
[----:B------:R0:W3:Y:S02]  /*0770*/  @P0 LDG.E.64 R10, desc[UR4][R2.64] ;  /* 0x00000004020a0981 */ /* 0x0000e4000c1e1b00 */
[----:B----4-:R-:W-:Y:S01]  /*0780*/  IMAD.WIDE R28, R25, 0x4, R16 ;  /* 0x00000004191c7825 */ /* 0x010fe200078e0210 */
[----:B------:R-:W-:Y:S01]  /*0790*/  CS2R R16, SRZ ;  /* 0x0000000000107805 */ /* 0x000fe2000001ff00 */
[----:B------:R-:W4:Y:S01]  /*07a0*/  @P0 LDG.E.EL R6, desc[UR4][R14.64] ;  /* 0x000000040e060981 */ /* 0x000f22000c2e1900 */
[----:B-1----:R-:W1:Y:S03]  /*07b0*/  LDC.64 R4, c[0x0][0x250] ;  /* 0x00009400ff047b82 */ /* 0x002e660000000a00 */
[----:B------:R-:W5:Y:S04]  /*07c0*/  @P0 LDG.E.EL R7, desc[UR4][R14.64] ;  /* 0x000000040e070981 */ /* 0x000f68000c2e1900 */
[----:B------:R-:W5:Y:S01]  /*07d0*/  @!P1 LDG.E.64 R16, desc[UR4][R28.64] ;  /* 0x000000041c109981 */ /* 0x000f62000c1e1b00 */
[----:B-1----:R-:W-:Y:S01]  /*07e0*/  IMAD.WIDE R4, R18, 0x4, R4 ;  /* 0x0000000412047825 */ /* 0x002fe200078e0204 */
[----:B------:R-:W-:-:S02]  /*07f0*/  SEL R9, R22, RZ, P0 ;  /* 0x000000ff16097207 */ /* 0x000fc40000000000 */
[----:B------:R-:W-:Y:S02]  /*0800*/  SEL R24, R24, RZ, P0 ;  /* 0x000000ff18187207 */ /* 0x000fe40000000000 */
[----:B------:R-:W-:Y:S02]  /*0810*/  SEL R0, R0, RZ, P0 ;  /* 0x000000ff00007207 */ /* 0x000fe40000000000 */
[----:B------:R-:W-:-:S03]  /*0820*/  SEL R26, R26, RZ, P0 ;  /* 0x000000ff1a1a7207 */ /* 0x000fc60000000000 */
[----:B------:R-:W-:Y:S02]  /*0830*/  FADD R0, -R9, R0 ;  /* 0x0000000009007221 */ /* 0x000fe40000000100 */
[----:B0-----:R-:W-:Y:S01]  /*0840*/  FADD R3, -R24, R26 ;  /* 0x0000001a18037221 */ /* 0x001fe20000000100 */
[----:B--2---:R-:W-:Y:S02]  /*0850*/  SEL R20, R20, RZ, P0 ;  /* 0x000000ff14147207 */ /* 0x004fe40000000000 */
[----:B------:R-:W-:-:S03]  /*0860*/  SEL R21, R21, RZ, P0 ;  /* 0x000000ff15157207 */ /* 0x000fc60000000000 */
[----:B------:R-:W-:Y:S01]  /*0870*/  FFMA R20, R0, R20, R9 ;  /* 0x0000001400147223 */ /* 0x000fe20000000009 */
[----:B---3--:R-:W-:Y:S01]  /*0880*/  SEL R0, R11, RZ, P0 ;  /* 0x000000ff0b007207 */ /* 0x008fe20000000000 */
[----:B------:R-:W-:Y:S01]  /*0890*/  FFMA R21, R3, R21, R24 ;  /* 0x0000001503157223 */ /* 0x000fe20000000018 */
[----:B------:R-:W-:Y:S02]  /*08a0*/  SEL R3, R10, RZ, P0 ;  /* 0x000000ff0a037207 */ /* 0x000fe40000000000 */
[----:B----4-:R-:W-:Y:S01]  /*08b0*/  SEL R6, R6, RZ, P0 ;  /* 0x000000ff06067207 */ /* 0x010fe20000000000 */
[----:B------:R-:W-:Y:S01]  /*08c0*/  FADD R21, -R0, R21 ;  /* 0x0000001500157221 */ /* 0x000fe20000000100 */
[----:B-----5:R-:W-:Y:S01]  /*08d0*/  SEL R7, R7, RZ, P0 ;  /* 0x000000ff07077207 */ /* 0x020fe20000000000 */
[----:B------:R-:W-:Y:S01]  /*08e0*/  FADD R20, -R3, R20 ;  /* 0x0000001403147221 */ /* 0x000fe20000000100 */
[----:B------:R-:W-:-:S03]  /*08f0*/  SEL R16, R16, RZ, !P1 ;  /* 0x000000ff10107207 */ /* 0x000fc60004800000 */
[----:B------:R-:W-:Y:S01]  /*0900*/  @P1 FFMA R16, R20, R6, R3 ;  /* 0x0000000614101223 */ /* 0x000fe20000000003 */
[----:B------:R-:W-:Y:S01]  /*0910*/  SEL R17, R17, RZ, !P1 ;  /* 0x000000ff11117207 */ /* 0x000fe20004800000 */
[----:B------:R-:W-:-:S05]  /*0920*/  @P1 FFMA R17, R21, R7, R0 ;  /* 0x0000000715111223 */ /* 0x000fca0000000000 */
[----:B------:R-:W-:Y:S01]  /*0930*/  STG.E.64 desc[UR4][R4.64], R16 ;  /* 0x0000001004007986 */ /* 0x000fe2000c101b04 */
[----:B------:R-:W-:Y:S05]  /*0940*/  EXIT ;  /* 0x000000000000794d */ /* 0x000fea0003800000 */
.L_x_0:
[----:B------:R-:W-:-:S00]  /*0950*/  BRA `(.L_x_0) ;  /* 0xfffffffc00fc7947 */ /* 0x000fc0000383ffff */
[----:B------:R-:W-:-:S00]  /*0960*/  NOP ;  /* 0x0000000000007918 */ /* 0x000fc00000000000 */
        /* <DEDUP_REMOVED lines=9> */
.L_x_1:


//--------------------- .nv.constant0.triton_poi_fused_cat_13 --------------------------
	.section	.nv.constant0.triton_poi_fused_cat_13,"a",@progbits
	.sectionflags	@""
	.align	4
.nv.constant0.triton_poi_fused_cat_13:
	.zero		604
